//
// Generated by NVIDIA NVVM Compiler
//
// Compiler Build ID: CL-36424714
// Cuda compilation tools, release 13.0, V13.0.88
// Based on NVVM 20.0.0
//

.version 9.0
.target sm_100
.address_size 64

	// .globl	_Z6kernalPbS_ii

.visible .entry _Z6kernalPbS_ii(
	.param .u64 .ptr .align 1 _Z6kernalPbS_ii_param_0,
	.param .u64 .ptr .align 1 _Z6kernalPbS_ii_param_1,
	.param .u32 _Z6kernalPbS_ii_param_2,
	.param .u32 _Z6kernalPbS_ii_param_3
)
{
	.reg .pred 	%p<23>;
	.reg .b16 	%rs<13>;
	.reg .b32 	%r<53>;
	.reg .b64 	%rd<29>;

	ld.param.u64 	%rd2, [_Z6kernalPbS_ii_param_0];
	ld.param.u64 	%rd3, [_Z6kernalPbS_ii_param_1];
	ld.param.u32 	%r5, [_Z6kernalPbS_ii_param_2];
	ld.param.u32 	%r6, [_Z6kernalPbS_ii_param_3];
	cvta.to.global.u64 	%rd1, %rd3;
	mov.u32 	%r7, %tid.y;
	mov.u32 	%r8, %ctaid.y;
	mov.u32 	%r9, %ntid.y;
	mad.lo.s32 	%r1, %r8, %r9, %r7;
	mov.u32 	%r10, %tid.x;
	mov.u32 	%r11, %ctaid.x;
	mov.u32 	%r12, %ntid.x;
	mad.lo.s32 	%r2, %r11, %r12, %r10;
	setp.ge.s32 	%p1, %r1, %r6;
	@%p1 bra 	$L__BB0_8;
	setp.lt.s32 	%p2, %r2, 0;
	setp.ge.s32 	%p3, %r2, %r5;
	or.pred  	%p4, %p2, %p3;
	@%p4 bra 	$L__BB0_8;
	cvta.to.global.u64 	%rd4, %rd2;
	add.s32 	%r13, %r5, -1;
	add.s32 	%r14, %r6, -1;
	add.s32 	%r15, %r1, -1;
	setp.eq.s32 	%p5, %r1, 0;
	setp.gt.u32 	%p6, %r1, %r6;
	selp.b32 	%r16, 0, %r15, %p6;
	selp.b32 	%r17, %r14, %r16, %p5;
	setp.eq.s32 	%p7, %r2, 0;
	mul.lo.s32 	%r18, %r17, %r5;
	add.s32 	%r19, %r2, -1;
	selp.b32 	%r20, %r13, %r19, %p7;
	add.s32 	%r21, %r20, %r18;
	cvt.s64.s32 	%rd5, %r21;
	add.s64 	%rd6, %rd4, %rd5;
	ld.global.u8 	%rs2, [%rd6];
	setp.ne.s16 	%p8, %rs2, 0;
	selp.u32 	%r22, 1, 0, %p8;
	selp.b32 	%r23, %r13, %r2, %p7;
	add.s32 	%r24, %r23, %r18;
	cvt.s64.s32 	%rd7, %r24;
	add.s64 	%rd8, %rd4, %rd7;
	ld.global.u8 	%rs3, [%rd8];
	setp.ne.s16 	%p9, %rs3, 0;
	selp.u32 	%r25, 1, 0, %p9;
	add.s32 	%r26, %r22, %r25;
	add.s32 	%r27, %r2, 1;
	selp.b32 	%r28, %r13, %r27, %p7;
	add.s32 	%r29, %r28, %r18;
	cvt.s64.s32 	%rd9, %r29;
	add.s64 	%rd10, %rd4, %rd9;
	ld.global.u8 	%rs4, [%rd10];
	setp.ne.s16 	%p10, %rs4, 0;
	selp.u32 	%r30, 1, 0, %p10;
	add.s32 	%r31, %r26, %r30;
	mul.lo.s32 	%r32, %r1, %r5;
	cvt.s64.s32 	%rd11, %r32;
	cvt.u64.u32 	%rd12, %r2;
	add.s64 	%rd13, %rd12, %rd11;
	add.s64 	%rd14, %rd4, %rd13;
	ld.global.u8 	%rs5, [%rd14+-1];
	setp.ne.s16 	%p11, %rs5, 0;
	selp.u32 	%r33, 1, 0, %p11;
	add.s32 	%r34, %r31, %r33;
	ld.global.u8 	%rs6, [%rd14+1];
	setp.ne.s16 	%p12, %rs6, 0;
	selp.u32 	%r35, 1, 0, %p12;
	add.s32 	%r36, %r34, %r35;
	add.s32 	%r37, %r1, 1;
	setp.lt.u32 	%p13, %r37, %r6;
	selp.b32 	%r38, %r37, 0, %p13;
	setp.lt.s32 	%p14, %r27, %r5;
	mul.lo.s32 	%r39, %r38, %r5;
	selp.b32 	%r40, %r19, 0, %p14;
	add.s32 	%r41, %r40, %r39;
	cvt.s64.s32 	%rd15, %r41;
	add.s64 	%rd16, %rd4, %rd15;
	ld.global.u8 	%rs7, [%rd16];
	setp.ne.s16 	%p15, %rs7, 0;
	selp.u32 	%r42, 1, 0, %p15;
	add.s32 	%r43, %r36, %r42;
	selp.b32 	%r44, %r2, 0, %p14;
	add.s32 	%r45, %r44, %r39;
	cvt.s64.s32 	%rd17, %r45;
	add.s64 	%rd18, %rd4, %rd17;
	ld.global.u8 	%rs8, [%rd18];
	setp.ne.s16 	%p16, %rs8, 0;
	selp.u32 	%r46, 1, 0, %p16;
	add.s32 	%r47, %r43, %r46;
	selp.b32 	%r48, %r27, 0, %p14;
	add.s32 	%r49, %r48, %r39;
	cvt.s64.s32 	%rd19, %r49;
	add.s64 	%rd20, %rd4, %rd19;
	ld.global.u8 	%rs9, [%rd20];
	setp.ne.s16 	%p17, %rs9, 0;
	selp.u32 	%r50, 1, 0, %p17;
	add.s32 	%r51, %r47, %r50;
	add.s32 	%r4, %r32, %r2;
	cvt.s64.s32 	%rd21, %r4;
	add.s64 	%rd22, %rd4, %rd21;
	ld.global.u8 	%rs1, [%rd22];
	setp.ne.s16 	%p18, %rs1, 0;
	setp.ne.s32 	%p19, %r51, 3;
	or.pred  	%p20, %p18, %p19;
	@%p20 bra 	$L__BB0_4;
	add.s64 	%rd28, %rd1, %rd21;
	mov.b16 	%rs12, 1;
	st.global.u8 	[%rd28], %rs12;
	bra.uni 	$L__BB0_8;
$L__BB0_4:
	setp.eq.s16 	%p21, %rs1, 0;
	@%p21 bra 	$L__BB0_8;
	add.s32 	%r52, %r51, -4;
	setp.gt.u32 	%p22, %r52, -3;
	@%p22 bra 	$L__BB0_7;
	add.s64 	%rd26, %rd1, %rd21;
	mov.b16 	%rs11, 0;
	st.global.u8 	[%rd26], %rs11;
	bra.uni 	$L__BB0_8;
$L__BB0_7:
	add.s64 	%rd24, %rd1, %rd21;
	mov.b16 	%rs10, 1;
	st.global.u8 	[%rd24], %rs10;
$L__BB0_8:
	ret;

}


// ===== COMPILED SASS (sm_100) =====

	.target	sm_100

	.elftype	@"ET_EXEC"


//--------------------- .note.nv.tkinfo           --------------------------
	.section	.note.nv.tkinfo,"",@"SHT_NOTE"
	.sectionflags	@"SHF_NOTE_NV_TKINFO"
	.tkinfo
        /*0018*/ 	.word	0x00000002
        /*0030*/ 	.string	""
        /*0030*/ 	.string	"ptxas"
        /*0030*/ 	.string	"Cuda compilation tools, release 13.0, V13.0.88"
        /*0030*/ 	.string	"Build cuda_13.0.r13.0/compiler.36424714_0"
        /*0030*/ 	.string	"-arch sm_100 -m 64 "



//--------------------- .note.nv.cuinfo           --------------------------
	.section	.note.nv.cuinfo,"",@"SHT_NOTE"
	.sectionflags	@"SHF_NOTE_NV_CUINFO"
        /*0018*/ 	.short	0x0002
        /*001a*/ 	.short	0x0064
        /*001c*/ 	.short	0x0082
	.zero		2


//--------------------- .nv.info                  --------------------------
	.section	.nv.info,"",@"SHT_CUDA_INFO"
	.align	4


	//----- nvinfo : EIATTR_REGCOUNT
	.align		4
        /*0000*/ 	.byte	0x04, 0x2f
        /*0002*/ 	.short	(.L_1 - .L_0)
	.align		4
.L_0:
        /*0004*/ 	.word	index@(_Z6kernalPbS_ii)
        /*0008*/ 	.word	0x00000016


	//----- nvinfo : EIATTR_FRAME_SIZE
	.align		4
.L_1:
        /*000c*/ 	.byte	0x04, 0x11
        /*000e*/ 	.short	(.L_3 - .L_2)
	.align		4
.L_2:
        /*0010*/ 	.word	index@(_Z6kernalPbS_ii)
        /*0014*/ 	.word	0x00000000


	//----- nvinfo : EIATTR_MIN_STACK_SIZE
	.align		4
.L_3:
        /*0018*/ 	.byte	0x04, 0x12
        /*001a*/ 	.short	(.L_5 - .L_4)
	.align		4
.L_4:
        /*001c*/ 	.word	index@(_Z6kernalPbS_ii)
        /*0020*/ 	.word	0x00000000
.L_5:


//--------------------- .nv.compat                --------------------------
	.section	.nv.compat,"",@"SHT_CUDA_COMPAT_INFO"
	.align	4
        /*0000*/ 	.byte	0x02, 0x09, 0x00, 0x00, 0x02, 0x02, 0x01, 0x00, 0x02, 0x05, 0x05, 0x00, 0x03, 0x07, 0x01, 0x01
        /*0010*/ 	.byte	0x02, 0x03, 0x00, 0x00, 0x02, 0x06, 0x01, 0x00, 0x04, 0x0b, 0x08, 0x00, 0x09, 0x00, 0x00, 0x00
        /*0020*/ 	.byte	0x00, 0x00, 0x00, 0x00


//--------------------- .nv.info._Z6kernalPbS_ii  --------------------------
	.section	.nv.info._Z6kernalPbS_ii,"",@"SHT_CUDA_INFO"
	.sectionflags	@""
	.align	4


	//----- nvinfo : EIATTR_CUDA_API_VERSION
	.align		4
        /*0000*/ 	.byte	0x04, 0x37
        /*0002*/ 	.short	(.L_7 - .L_6)
.L_6:
        /*0004*/ 	.word	0x00000082


	//----- nvinfo : EIATTR_KPARAM_INFO
	.align		4
.L_7:
        /*0008*/ 	.byte	0x04, 0x17
        /*000a*/ 	.short	(.L_9 - .L_8)
.L_8:
        /*000c*/ 	.word	0x00000000
        /*0010*/ 	.short	0x0003
        /*0012*/ 	.short	0x0014
        /*0014*/ 	.byte	0x00, 0xf0, 0x11, 0x00


	//----- nvinfo : EIATTR_KPARAM_INFO
	.align		4
.L_9:
        /*0018*/ 	.byte	0x04, 0x17
        /*001a*/ 	.short	(.L_11 - .L_10)
.L_10:
        /*001c*/ 	.word	0x00000000
        /*0020*/ 	.short	0x0002
        /*0022*/ 	.short	0x0010
        /*0024*/ 	.byte	0x00, 0xf0, 0x11, 0x00


	//----- nvinfo : EIATTR_KPARAM_INFO
	.align		4
.L_11:
        /*0028*/ 	.byte	0x04, 0x17
        /*002a*/ 	.short	(.L_13 - .L_12)
.L_12:
        /*002c*/ 	.word	0x00000000
        /*0030*/ 	.short	0x0001
        /*0032*/ 	.short	0x0008
        /*0034*/ 	.byte	0x00, 0xf5, 0x21, 0x00


	//----- nvinfo : EIATTR_KPARAM_INFO
	.align		4
.L_13:
        /*0038*/ 	.byte	0x04, 0x17
        /*003a*/ 	.short	(.L_15 - .L_14)
.L_14:
        /*003c*/ 	.word	0x00000000
        /*0040*/ 	.short	0x0000
        /*0042*/ 	.short	0x0000
        /*0044*/ 	.byte	0x00, 0xf5, 0x21, 0x00


	//----- nvinfo : EIATTR_SPARSE_MMA_MASK
	.align		4
.L_15:
        /*0048*/ 	.byte	0x03, 0x50
        /*004a*/ 	.short	0x0000


	//----- nvinfo : EIATTR_MAXREG_COUNT
	.align		4
        /*004c*/ 	.byte	0x03, 0x1b
        /*004e*/ 	.short	0x00ff


	//----- nvinfo : EIATTR_MERCURY_ISA_VERSION
	.align		4
        /*0050*/ 	.byte	0x03, 0x5f
        /*0052*/ 	.short	0x0101


	//----- nvinfo : EIATTR_VRC_CTA_INIT_COUNT
	.align		4
        /*0054*/ 	.byte	0x02, 0x4a
	.zero		1
	.zero		1


	//----- nvinfo : EIATTR_EXIT_INSTR_OFFSETS
	.align		4
        /*0058*/ 	.byte	0x04, 0x1c
        /*005a*/ 	.short	(.L_17 - .L_16)


	//   ....[0]....
.L_16:
        /*005c*/ 	.word	0x000000b0


	//   ....[1]....
        /*0060*/ 	.word	0x000000f0


	//   ....[2]....
        /*0064*/ 	.word	0x00000670


	//   ....[3]....
        /*0068*/ 	.word	0x00000690


	//   ....[4]....
        /*006c*/ 	.word	0x00000700


	//   ....[5]....
        /*0070*/ 	.word	0x00000770


	//----- nvinfo : EIATTR_CBANK_PARAM_SIZE
	.align		4
.L_17:
        /*0074*/ 	.byte	0x03, 0x19
        /*0076*/ 	.short	0x0018


	//----- nvinfo : EIATTR_PARAM_CBANK
	.align		4
        /*0078*/ 	.byte	0x04, 0x0a
        /*007a*/ 	.short	(.L_19 - .L_18)
	.align		4
.L_18:
        /*007c*/ 	.word	index@(.nv.constant0._Z6kernalPbS_ii)
        /*0080*/ 	.short	0x0380
        /*0082*/ 	.short	0x0018


	//----- nvinfo : EIATTR_SW_WAR
	.align		4
.L_19:
        /*0084*/ 	.byte	0x04, 0x36
        /*0086*/ 	.short	(.L_21 - .L_20)
.L_20:
        /*0088*/ 	.word	0x00000008
.L_21:


//--------------------- .nv.callgraph             --------------------------
	.section	.nv.callgraph,"",@"SHT_CUDA_CALLGRAPH"
	.align	4
	.sectionentsize	8
	.align		4
        /*0000*/ 	.word	0x00000000
	.align		4
        /*0004*/ 	.word	0xffffffff
	.align		4
        /*0008*/ 	.word	0x00000000
	.align		4
        /*000c*/ 	.word	0xfffffffe
	.align		4
        /*0010*/ 	.word	0x00000000
	.align		4
        /*0014*/ 	.word	0xfffffffd
	.align		4
        /*0018*/ 	.word	0x00000000
	.align		4
        /*001c*/ 	.word	0xfffffffc


//--------------------- .text._Z6kernalPbS_ii     --------------------------
	.section	.text._Z6kernalPbS_ii,"ax",@progbits
	.align	128
        .global         _Z6kernalPbS_ii
        .type           _Z6kernalPbS_ii,@function
        .size           _Z6kernalPbS_ii,(.L_x_1 - _Z6kernalPbS_ii)
        .other          _Z6kernalPbS_ii,@"STO_CUDA_ENTRY STV_DEFAULT"
_Z6kernalPbS_ii:
.text._Z6kernalPbS_ii:
[----:B------:R-:W-:Y:S01]  /*0000*/  LDC R1, c[0x0][0x37c] ;  /* 0x0000df00ff017b82 */ /* 0x000fe20000000800 */
[----:B------:R-:W0:Y:S07]  /*0010*/  S2R R6, SR_TID.Y ;  /* 0x0000000000067919 */ /* 0x000e2e0000002200 */
[----:B------:R-:W0:Y:S01]  /*0020*/  S2UR UR4, SR_CTAID.Y ;  /* 0x00000000000479c3 */ /* 0x000e220000002600 */
[----:B------:R-:W1:Y:S07]  /*0030*/  S2R R0, SR_TID.X ;  /* 0x0000000000007919 */ /* 0x000e6e0000002100 */
[----:B------:R-:W0:Y:S08]  /*0040*/  LDC R3, c[0x0][0x364] ;  /* 0x0000d900ff037b82 */ /* 0x000e300000000800 */
[----:B------:R-:W2:Y:S08]  /*0050*/  LDC R19, c[0x0][0x394] ;  /* 0x0000e500ff137b82 */ /* 0x000eb00000000800 */
[----:B------:R-:W1:Y:S08]  /*0060*/  S2UR UR5, SR_CTAID.X ;  /* 0x00000000000579c3 */ /* 0x000e700000002500 */
[----:B------:R-:W1:Y:S01]  /*0070*/  LDC R5, c[0x0][0x360] ;  /* 0x0000d800ff057b82 */ /* 0x000e620000000800 */
[----:B0-----:R-:W-:-:S05]  /*0080*/  IMAD R6, R3, UR4, R6 ;  /* 0x0000000403067c24 */ /* 0x001fca000f8e0206 */
[----:B--2---:R-:W-:Y:S01]  /*0090*/  ISETP.GE.AND P0, PT, R6, R19, PT ;  /* 0x000000130600720c */ /* 0x004fe20003f06270 */
[----:B-1----:R-:W-:-:S12]  /*00a0*/  IMAD R0, R5, UR5, R0 ;  /* 0x0000000505007c24 */ /* 0x002fd8000f8e0200 */
[----:B------:R-:W-:Y:S05]  /*00b0*/  @P0 EXIT ;  /* 0x000000000000094d */ /* 0x000fea0003800000 */
[----:B------:R-:W0:Y:S02]  /*00c0*/  LDC R3, c[0x0][0x390] ;  /* 0x0000e400ff037b82 */ /* 0x000e240000000800 */
[----:B0-----:R-:W-:-:S04]  /*00d0*/  ISETP.GE.AND P0, PT, R0, R3, PT ;  /* 0x000000030000720c */ /* 0x001fc80003f06270 */
[----:B------:R-:W-:-:S13]  /*00e0*/  ISETP.LT.OR P0, PT, R0, RZ, P0 ;  /* 0x000000ff0000720c */ /* 0x000fda0000701670 */
[----:B------:R-:W-:Y:S05]  /*00f0*/  @P0 EXIT ;  /* 0x000000000000094d */ /* 0x000fea0003800000 */
[C---:B------:R-:W-:Y:S01]  /*0100*/  ISETP.NE.AND P2, PT, R6.reuse, RZ, PT ;  /* 0x000000ff0600720c */ /* 0x040fe20003f45270 */
[----:B------:R-:W0:Y:S01]  /*0110*/  LDCU.64 UR6, c[0x0][0x380] ;  /* 0x00007000ff0677ac */ /* 0x000e220008000a00 */
[C---:B------:R-:W-:Y:S01]  /*0120*/  VIADD R2, R6.reuse, 0xffffffff ;  /* 0xffffffff06027836 */ /* 0x040fe20000000000 */
[----:B------:R-:W-:Y:S01]  /*0130*/  ISETP.GT.U32.AND P1, PT, R6, R19, PT ;  /* 0x000000130600720c */ /* 0x000fe20003f24070 */
[----:B------:R-:W-:Y:S01]  /*0140*/  VIADD R5, R3, 0xffffffff ;  /* 0xffffffff03057836 */ /* 0x000fe20000000000 */
[C---:B------:R-:W-:Y:S01]  /*0150*/  ISETP.NE.AND P0, PT, R0.reuse, RZ, PT ;  /* 0x000000ff0000720c */ /* 0x040fe20003f05270 */
[----:B------:R-:W-:Y:S01]  /*0160*/  VIADD R8, R19, 0xffffffff ;  /* 0xffffffff13087836 */ /* 0x000fe20000000000 */
[----:B------:R-:W1:Y:S01]  /*0170*/  LDCU.64 UR4, c[0x0][0x358] ;  /* 0x00006b00ff0477ac */ /* 0x000e620008000a00 */
[----:B------:R-:W-:Y:S01]  /*0180*/  VIADD R12, R0, 0xffffffff ;  /* 0xffffffff000c7836 */ /* 0x000fe20000000000 */
[----:B------:R-:W-:-:S04]  /*0190*/  SEL R4, R5, R0, !P0 ;  /* 0x0000000005047207 */ /* 0x000fc80004000000 */
[----:B------:R-:W-:Y:S02]  /*01a0*/  @P2 SEL R8, R2, RZ, !P1 ;  /* 0x000000ff02082207 */ /* 0x000fe40004800000 */
[----:B------:R-:W-:-:S03]  /*01b0*/  SEL R2, R5, R12, !P0 ;  /* 0x0000000c05027207 */ /* 0x000fc60004000000 */
[CC--:B------:R-:W-:Y:S02]  /*01c0*/  IMAD R7, R8.reuse, R3.reuse, R4 ;  /* 0x0000000308077224 */ /* 0x0c0fe400078e0204 */
[----:B------:R-:W-:Y:S02]  /*01d0*/  IMAD R2, R8, R3, R2 ;  /* 0x0000000308027224 */ /* 0x000fe400078e0202 */
[----:B------:R-:W-:Y:S01]  /*01e0*/  VIADD R4, R0, 0x1 ;  /* 0x0000000100047836 */ /* 0x000fe20000000000 */
[C---:B0-----:R-:W-:Y:S02]  /*01f0*/  IADD3 R14, P2, PT, R7.reuse, UR6, RZ ;  /* 0x00000006070e7c10 */ /* 0x041fe4000ff5e0ff */
[----:B------:R-:W-:Y:S02]  /*0200*/  IADD3 R10, P1, PT, R2, UR6, RZ ;  /* 0x00000006020a7c10 */ /* 0x000fe4000ff3e0ff */
[----:B------:R-:W-:Y:S02]  /*0210*/  LEA.HI.X.SX32 R15, R7, UR7, 0x1, P2 ;  /* 0x00000007070f7c11 */ /* 0x000fe400090f0eff */
[----:B------:R-:W-:-:S02]  /*0220*/  SEL R5, R5, R4, !P0 ;  /* 0x0000000405057207 */ /* 0x000fc40004000000 */
[----:B------:R-:W-:Y:S02]  /*0230*/  LEA.HI.X.SX32 R11, R2, UR7, 0x1, P1 ;  /* 0x00000007020b7c11 */ /* 0x000fe400088f0eff */
[----:B-1----:R0:W2:Y:S01]  /*0240*/  LDG.E.U8 R2, desc[UR4][R14.64] ;  /* 0x000000040e027981 */ /* 0x0020a2000c1e1100 */
[-C--:B------:R-:W-:Y:S02]  /*0250*/  IMAD R8, R8, R3.reuse, R5 ;  /* 0x0000000308087224 */ /* 0x080fe400078e0205 */
[C---:B------:R-:W-:Y:S01]  /*0260*/  IMAD R13, R6.reuse, R3, RZ ;  /* 0x00000003060d7224 */ /* 0x040fe200078e02ff */
[----:B------:R1:W3:Y:S01]  /*0270*/  LDG.E.U8 R5, desc[UR4][R10.64] ;  /* 0x000000040a057981 */ /* 0x0002e2000c1e1100 */
[----:B------:R-:W-:Y:S01]  /*0280*/  VIADD R9, R6, 0x1 ;  /* 0x0000000106097836 */ /* 0x000fe20000000000 */
[----:B------:R-:W-:Y:S02]  /*0290*/  IADD3 R16, P0, PT, R8, UR6, RZ ;  /* 0x0000000608107c10 */ /* 0x000fe4000ff1e0ff */
[----:B------:R-:W-:-:S02]  /*02a0*/  SHF.R.S32.HI R7, RZ, 0x1f, R13 ;  /* 0x0000001fff077819 */ /* 0x000fc4000001140d */
[----:B------:R-:W-:Y:S02]  /*02b0*/  LEA.HI.X.SX32 R17, R8, UR7, 0x1, P0 ;  /* 0x0000000708117c11 */ /* 0x000fe400080f0eff */
[C---:B------:R-:W-:Y:S02]  /*02c0*/  ISETP.GE.U32.AND P1, PT, R9.reuse, R19, PT ;  /* 0x000000130900720c */ /* 0x040fe40003f26070 */
[----:B------:R-:W-:Y:S01]  /*02d0*/  IADD3 R6, P2, P3, R0, UR6, R13 ;  /* 0x0000000600067c10 */ /* 0x000fe2000fb5e00d */
[----:B------:R4:W5:Y:S01]  /*02e0*/  LDG.E.U8 R8, desc[UR4][R16.64] ;  /* 0x0000000410087981 */ /* 0x000962000c1e1100 */
[----:B------:R-:W-:Y:S02]  /*02f0*/  ISETP.GE.AND P0, PT, R4, R3, PT ;  /* 0x000000030400720c */ /* 0x000fe40003f06270 */
[----:B------:R-:W-:Y:S02]  /*0300*/  IADD3.X R7, PT, PT, RZ, UR7, R7, P2, P3 ;  /* 0x00000007ff077c10 */ /* 0x000fe400097e6407 */
[----:B------:R-:W-:-:S02]  /*0310*/  SEL R18, R9, RZ, !P1 ;  /* 0x000000ff09127207 */ /* 0x000fc40004800000 */
[----:B------:R-:W-:Y:S01]  /*0320*/  SEL R12, R12, RZ, !P0 ;  /* 0x000000ff0c0c7207 */ /* 0x000fe20004000000 */
[----:B------:R-:W5:Y:S01]  /*0330*/  LDG.E.U8 R9, desc[UR4][R6.64+-0x1] ;  /* 0xffffff0406097981 */ /* 0x000f62000c1e1100 */
[----:B0-----:R-:W-:-:S03]  /*0340*/  SEL R14, R0, RZ, !P0 ;  /* 0x000000ff000e7207 */ /* 0x001fc60004000000 */
[-C--:B-1----:R-:W-:Y:S01]  /*0350*/  IMAD R11, R18, R3.reuse, R12 ;  /* 0x00000003120b7224 */ /* 0x082fe200078e020c */
[----:B------:R-:W-:Y:S01]  /*0360*/  SEL R4, R4, RZ, !P0 ;  /* 0x000000ff04047207 */ /* 0x000fe20004000000 */
[----:B------:R0:W5:Y:S03]  /*0370*/  LDG.E.U8 R12, desc[UR4][R6.64+0x1] ;  /* 0x00000104060c7981 */ /* 0x000166000c1e1100 */
[----:B------:R-:W-:Y:S01]  /*0380*/  IADD3 R10, P1, PT, R11, UR6, RZ ;  /* 0x000000060b0a7c10 */ /* 0x000fe2000ff3e0ff */
[----:B------:R-:W-:-:S03]  /*0390*/  IMAD R15, R18, R3, R14 ;  /* 0x00000003120f7224 */ /* 0x000fc600078e020e */
[----:B------:R-:W-:Y:S01]  /*03a0*/  LEA.HI.X.SX32 R11, R11, UR7, 0x1, P1 ;  /* 0x000000070b0b7c11 */ /* 0x000fe200088f0eff */
[----:B------:R-:W-:Y:S01]  /*03b0*/  IMAD R4, R18, R3, R4 ;  /* 0x0000000312047224 */ /* 0x000fe200078e0204 */
[----:B------:R-:W-:-:S03]  /*03c0*/  IADD3 R14, P0, PT, R15, UR6, RZ ;  /* 0x000000060f0e7c10 */ /* 0x000fc6000ff1e0ff */
[----:B------:R-:W5:Y:S01]  /*03d0*/  LDG.E.U8 R10, desc[UR4][R10.64] ;  /* 0x000000040a0a7981 */ /* 0x000f62000c1e1100 */
[----:B------:R-:W-:Y:S02]  /*03e0*/  LEA.HI.X.SX32 R15, R15, UR7, 0x1, P0 ;  /* 0x000000070f0f7c11 */ /* 0x000fe400080f0eff */
[----:B----4-:R-:W-:-:S03]  /*03f0*/  IADD3 R16, P0, PT, R4, UR6, RZ ;  /* 0x0000000604107c10 */ /* 0x010fc6000ff1e0ff */
[----:B------:R-:W4:Y:S01]  /*0400*/  LDG.E.U8 R14, desc[UR4][R14.64] ;  /* 0x000000040e0e7981 */ /* 0x000f22000c1e1100 */
[----:B------:R-:W-:-:S05]  /*0410*/  LEA.HI.X.SX32 R17, R4, UR7, 0x1, P0 ;  /* 0x0000000704117c11 */ /* 0x000fca00080f0eff */
[----:B------:R-:W4:Y:S01]  /*0420*/  LDG.E.U8 R16, desc[UR4][R16.64] ;  /* 0x0000000410107981 */ /* 0x000f22000c1e1100 */
[----:B------:R-:W-:-:S05]  /*0430*/  IMAD.IADD R13, R0, 0x1, R13 ;  /* 0x00000001000d7824 */ /* 0x000fca00078e020d */
[----:B------:R-:W-:Y:S02]  /*0440*/  SHF.R.S32.HI R0, RZ, 0x1f, R13 ;  /* 0x0000001fff007819 */ /* 0x000fe4000001140d */
[----:B0-----:R-:W-:-:S04]  /*0450*/  IADD3 R6, P0, PT, R13, UR6, RZ ;  /* 0x000000060d067c10 */ /* 0x001fc8000ff1e0ff */
[----:B------:R-:W-:-:S05]  /*0460*/  IADD3.X R7, PT, PT, R0, UR7, RZ, P0, !PT ;  /* 0x0000000700077c10 */ /* 0x000fca00087fe4ff */
[----:B------:R-:W4:Y:S01]  /*0470*/  LDG.E.U8 R6, desc[UR4][R6.64] ;  /* 0x0000000406067981 */ /* 0x000f22000c1e1100 */
[----:B------:R-:W-:Y:S01]  /*0480*/  IMAD.MOV.U32 R3, RZ, RZ, 0x2 ;  /* 0x00000002ff037424 */ /* 0x000fe200078e00ff */
[----:B--2---:R-:W-:Y:S02]  /*0490*/  ISETP.NE.AND P1, PT, R2, RZ, PT ;  /* 0x000000ff0200720c */ /* 0x004fe40003f25270 */
[----:B---3--:R-:W-:Y:S02]  /*04a0*/  ISETP.NE.AND P0, PT, R5, RZ, PT ;  /* 0x000000ff0500720c */ /* 0x008fe40003f05270 */
[----:B------:R-:W-:-:S09]  /*04b0*/  SEL R2, RZ, 0x1, !P1 ;  /* 0x00000001ff027807 */ /* 0x000fd20004800000 */
[----:B------:R-:W-:Y:S01]  /*04c0*/  @!P1 IMAD.MOV R3, RZ, RZ, 0x1 ;  /* 0x00000001ff039424 */ /* 0x000fe200078e02ff */
[----:B-----5:R-:W-:Y:S01]  /*04d0*/  ISETP.NE.AND P1, PT, R8, RZ, PT ;  /* 0x000000ff0800720c */ /* 0x020fe20003f25270 */
[----:B------:R-:W-:Y:S01]  /*04e0*/  @!P0 IMAD.MOV R3, RZ, RZ, R2 ;  /* 0x000000ffff038224 */ /* 0x000fe200078e0202 */
[----:B------:R-:W-:-:S03]  /*04f0*/  ISETP.NE.AND P0, PT, R9, RZ, PT ;  /* 0x000000ff0900720c */ /* 0x000fc60003f05270 */
[----:B------:R-:W-:-:S08]  /*0500*/  VIADD R2, R3, 0x1 ;  /* 0x0000000103027836 */ /* 0x000fd00000000000 */
[----:B------:R-:W-:Y:S01]  /*0510*/  @!P1 IMAD.MOV R2, RZ, RZ, R3 ;  /* 0x000000ffff029224 */ /* 0x000fe200078e0203 */
[----:B------:R-:W-:-:S03]  /*0520*/  ISETP.NE.AND P1, PT, R12, RZ, PT ;  /* 0x000000ff0c00720c */ /* 0x000fc60003f25270 */
[----:B------:R-:W-:Y:S02]  /*0530*/  VIADD R3, R2, 0x1 ;  /* 0x0000000102037836 */ /* 0x000fe40000000000 */
[----:B------:R-:W-:Y:S01]  /*0540*/  @!P0 IMAD.MOV R3, RZ, RZ, R2 ;  /* 0x000000ffff038224 */ /* 0x000fe200078e0202 */
[----:B------:R-:W-:-:S03]  /*0550*/  ISETP.NE.AND P0, PT, R10, RZ, PT ;  /* 0x000000ff0a00720c */ /* 0x000fc60003f05270 */
[----:B------:R-:W-:-:S04]  /*0560*/  VIADD R2, R3, 0x1 ;  /* 0x0000000103027836 */ /* 0x000fc80000000000 */
[----:B------:R-:W-:Y:S01]  /*0570*/  @!P1 IMAD.MOV R2, RZ, RZ, R3 ;  /* 0x000000ffff029224 */ /* 0x000fe200078e0203 */
[----:B----4-:R-:W-:-:S03]  /*0580*/  ISETP.NE.AND P1, PT, R14, RZ, PT ;  /* 0x000000ff0e00720c */ /* 0x010fc60003f25270 */
[----:B------:R-:W-:Y:S02]  /*0590*/  VIADD R3, R2, 0x1 ;  /* 0x0000000102037836 */ /* 0x000fe40000000000 */
[----:B------:R-:W-:Y:S01]  /*05a0*/  @!P0 IMAD.MOV R3, RZ, RZ, R2 ;  /* 0x000000ffff038224 */ /* 0x000fe200078e0202 */
[----:B------:R-:W-:-:S03]  /*05b0*/  ISETP.NE.AND P0, PT, R16, RZ, PT ;  /* 0x000000ff1000720c */ /* 0x000fc60003f05270 */
[----:B------:R-:W-:-:S04]  /*05c0*/  VIADD R2, R3, 0x1 ;  /* 0x0000000103027836 */ /* 0x000fc80000000000 */
[----:B------:R-:W-:-:S04]  /*05d0*/  @!P1 IMAD.MOV R2, RZ, RZ, R3 ;  /* 0x000000ffff029224 */ /* 0x000fc800078e0203 */
[----:B------:R-:W-:Y:S02]  /*05e0*/  VIADD R4, R2, 0x1 ;  /* 0x0000000102047836 */ /* 0x000fe40000000000 */
[----:B------:R-:W-:-:S05]  /*05f0*/  @!P0 IMAD.MOV R4, RZ, RZ, R2 ;  /* 0x000000ffff048224 */ /* 0x000fca00078e0202 */
[----:B------:R-:W-:-:S04]  /*0600*/  ISETP.NE.AND P0, PT, R4, 0x3, PT ;  /* 0x000000030400780c */ /* 0x000fc80003f05270 */
[----:B------:R-:W-:-:S13]  /*0610*/  ISETP.NE.OR P0, PT, R6, RZ, P0 ;  /* 0x000000ff0600720c */ /* 0x000fda0000705670 */
[----:B------:R-:W0:Y:S01]  /*0620*/  @!P0 LDC.64 R2, c[0x0][0x388] ;  /* 0x0000e200ff028b82 */ /* 0x000e220000000a00 */
[----:B------:R-:W-:Y:S01]  /*0630*/  IMAD.MOV.U32 R5, RZ, RZ, 0x1 ;  /* 0x00000001ff057424 */ /* 0x000fe200078e00ff */
[----:B0-----:R-:W-:-:S05]  /*0640*/  @!P0 IADD3 R2, P1, PT, R13, R2, RZ ;  /* 0x000000020d028210 */ /* 0x001fca0007f3e0ff */
[----:B------:R-:W-:-:S05]  /*0650*/  @!P0 IMAD.X R3, R0, 0x1, R3, P1 ;  /* 0x0000000100038824 */ /* 0x000fca00008e0603 */
[----:B------:R0:W-:Y:S01]  /*0660*/  @!P0 STG.E.U8 desc[UR4][R2.64], R5 ;  /* 0x0000000502008986 */ /* 0x0001e2000c101104 */
[----:B------:R-:W-:Y:S05]  /*0670*/  @!P0 EXIT ;  /* 0x000000000000894d */ /* 0x000fea0003800000 */
[----:B------:R-:W-:-:S13]  /*0680*/  ISETP.NE.AND P0, PT, R6, RZ, PT ;  /* 0x000000ff0600720c */ /* 0x000fda0003f05270 */
[----:B------:R-:W-:Y:S05]  /*0690*/  @!P0 EXIT ;  /* 0x000000000000894d */ /* 0x000fea0003800000 */
[----:B------:R-:W-:-:S05]  /*06a0*/  VIADD R4, R4, 0xfffffffc ;  /* 0xfffffffc04047836 */ /* 0x000fca0000000000 */
[----:B------:R-:W-:-:S13]  /*06b0*/  ISETP.GT.U32.AND P0, PT, R4, -0x3, PT ;  /* 0xfffffffd0400780c */ /* 0x000fda0003f04070 */
[----:B0-----:R-:W0:Y:S02]  /*06c0*/  @!P0 LDC.64 R2, c[0x0][0x388] ;  /* 0x0000e200ff028b82 */ /* 0x001e240000000a00 */
[----:B0-----:R-:W-:-:S05]  /*06d0*/  @!P0 IADD3 R2, P1, PT, R13, R2, RZ ;  /* 0x000000020d028210 */ /* 0x001fca0007f3e0ff */
[----:B------:R-:W-:-:S05]  /*06e0*/  @!P0 IMAD.X R3, R0, 0x1, R3, P1 ;  /* 0x0000000100038824 */ /* 0x000fca00008e0603 */
[----:B------:R0:W-:Y:S01]  /*06f0*/  @!P0 STG.E.U8 desc[UR4][R2.64], RZ ;  /* 0x000000ff02008986 */ /* 0x0001e2000c101104 */
[----:B------:R-:W-:Y:S05]  /*0700*/  @!P0 EXIT ;  /* 0x000000000000894d */ /* 0x000fea0003800000 */
[----:B------:R-:W0:Y:S01]  /*0710*/  LDCU.64 UR6, c[0x0][0x388] ;  /* 0x00007100ff0677ac */ /* 0x000e220008000a00 */
[----:B------:R-:W-:Y:S01]  /*0720*/  IMAD.MOV.U32 R4, RZ, RZ, 0x1 ;  /* 0x00000001ff047424 */ /* 0x000fe200078e00ff */
[----:B0-----:R-:W-:-:S04]  /*0730*/  IADD3 R2, P0, PT, R13, UR6, RZ ;  /* 0x000000060d027c10 */ /* 0x001fc8000ff1e0ff */
[----:B------:R-:W-:Y:S02]  /*0740*/  IADD3.X R3, PT, PT, R0, UR7, RZ, P0, !PT ;  /* 0x0000000700037c10 */ /* 0x000fe400087fe4ff */
[----:B------:R-:W-:-:S05]  /*0750*/  PRMT R0, R4, 0x7610, R0 ;  /* 0x0000761004007816 */ /* 0x000fca0000000000 */
[----:B------:R-:W-:Y:S01]  /*0760*/  STG.E.U8 desc[UR4][R2.64], R0 ;  /* 0x0000000002007986 */ /* 0x000fe2000c101104 */
[----:B------:R-:W-:Y:S05]  /*0770*/  EXIT ;  /* 0x000000000000794d */ /* 0x000fea0003800000 */
.L_x_0:
[----:B------:R-:W-:-:S00]  /*0780*/  BRA `(.L_x_0) ;  /* 0xfffffffc00fc7947 */ /* 0x000fc0000383ffff */
[----:B------:R-:W-:-:S00]  /*0790*/  NOP ;  /* 0x0000000000007918 */ /* 0x000fc00000000000 */
        /* <DEDUP_REMOVED lines=14> */
.L_x_1:


//--------------------- .nv.shared.reserved.0     --------------------------
	.section	.nv.shared.reserved.0,"aw",@nobits
	.weak		__nv_reservedSMEM_offset_0_alias
	.size		__nv_reservedSMEM_offset_0_alias, 0, 64
	.other		__nv_reservedSMEM_offset_0_alias,@"STO_CUDA_RESERVED_SHARED STV_DEFAULT"
__nv_reservedSMEM_offset_0_alias:
	.zero		0
	.zero		64


//--------------------- .nv.constant0._Z6kernalPbS_ii --------------------------
	.section	.nv.constant0._Z6kernalPbS_ii,"a",@progbits
	.sectionflags	@""
	.align	4
.nv.constant0._Z6kernalPbS_ii:
	.zero		920


//--------------------- SYMBOLS --------------------------

	.type		.nv.reservedSmem.offset0,@object
	.size		.nv.reservedSmem.offset0,0x4
